//
// Generated by NVIDIA NVVM Compiler
//
// Compiler Build ID: CL-36424714
// Cuda compilation tools, release 13.0, V13.0.88
// Based on NVVM 20.0.0
//

.version 9.0
.target sm_100
.address_size 64

	// .globl	_Z26my_complex_function_kernelPKffPfii

.visible .entry _Z26my_complex_function_kernelPKffPfii(
	.param .u64 .ptr .align 1 _Z26my_complex_function_kernelPKffPfii_param_0,
	.param .f32 _Z26my_complex_function_kernelPKffPfii_param_1,
	.param .u64 .ptr .align 1 _Z26my_complex_function_kernelPKffPfii_param_2,
	.param .u32 _Z26my_complex_function_kernelPKffPfii_param_3,
	.param .u32 _Z26my_complex_function_kernelPKffPfii_param_4
)
{
	.reg .pred 	%p<42>;
	.reg .b32 	%r<72>;
	.reg .b32 	%f<115>;
	.reg .b64 	%rd<32>;

	ld.param.u64 	%rd9, [_Z26my_complex_function_kernelPKffPfii_param_0];
	ld.param.f32 	%f14, [_Z26my_complex_function_kernelPKffPfii_param_1];
	ld.param.u64 	%rd8, [_Z26my_complex_function_kernelPKffPfii_param_2];
	ld.param.u32 	%r27, [_Z26my_complex_function_kernelPKffPfii_param_3];
	ld.param.u32 	%r26, [_Z26my_complex_function_kernelPKffPfii_param_4];
	cvta.to.global.u64 	%rd1, %rd9;
	mov.u32 	%r28, %ctaid.y;
	mov.u32 	%r29, %ntid.y;
	mov.u32 	%r30, %tid.y;
	mad.lo.s32 	%r1, %r28, %r29, %r30;
	mov.u32 	%r31, %ctaid.x;
	mov.u32 	%r32, %ntid.x;
	mul.lo.s32 	%r2, %r31, %r32;
	mov.u32 	%r3, %tid.x;
	add.s32 	%r4, %r2, %r3;
	setp.ge.s32 	%p1, %r1, %r27;
	setp.ge.s32 	%p2, %r4, %r26;
	or.pred  	%p3, %p1, %p2;
	@%p3 bra 	$L__BB0_15;
	setp.lt.s32 	%p4, %r26, 1;
	mov.f32 	%f114, 0f00000000;
	@%p4 bra 	$L__BB0_14;
	mul.lo.s32 	%r5, %r26, %r1;
	and.b32  	%r6, %r26, 15;
	setp.lt.u32 	%p5, %r26, 16;
	mov.f32 	%f114, 0f00000000;
	mov.b32 	%r68, 0;
	@%p5 bra 	$L__BB0_5;
	and.b32  	%r68, %r26, 2147483632;
	neg.s32 	%r65, %r4;
	mul.wide.u32 	%rd10, %r5, 4;
	add.s64 	%rd11, %rd10, %rd1;
	add.s64 	%rd30, %rd11, 32;
	mov.f32 	%f114, 0f00000000;
	mov.b32 	%r66, 0;
$L__BB0_4:
	.pragma "nounroll";
	ld.global.f32 	%f19, [%rd30+-32];
	setp.eq.s32 	%p6, %r65, 0;
	selp.f32 	%f20, 0f3F800000, 0f00000000, %p6;
	fma.rn.f32 	%f21, %f20, %f19, %f114;
	add.s32 	%r35, %r66, 1;
	ld.global.f32 	%f22, [%rd30+-28];
	setp.eq.s32 	%p7, %r35, %r4;
	selp.f32 	%f23, 0f3F800000, 0f00000000, %p7;
	fma.rn.f32 	%f24, %f23, %f22, %f21;
	add.s32 	%r36, %r66, 2;
	ld.global.f32 	%f25, [%rd30+-24];
	setp.eq.s32 	%p8, %r36, %r4;
	selp.f32 	%f26, 0f3F800000, 0f00000000, %p8;
	fma.rn.f32 	%f27, %f26, %f25, %f24;
	add.s32 	%r37, %r66, 3;
	ld.global.f32 	%f28, [%rd30+-20];
	setp.eq.s32 	%p9, %r37, %r4;
	selp.f32 	%f29, 0f3F800000, 0f00000000, %p9;
	fma.rn.f32 	%f30, %f29, %f28, %f27;
	add.s32 	%r38, %r66, 4;
	ld.global.f32 	%f31, [%rd30+-16];
	setp.eq.s32 	%p10, %r38, %r4;
	selp.f32 	%f32, 0f3F800000, 0f00000000, %p10;
	fma.rn.f32 	%f33, %f32, %f31, %f30;
	add.s32 	%r39, %r66, 5;
	ld.global.f32 	%f34, [%rd30+-12];
	setp.eq.s32 	%p11, %r39, %r4;
	selp.f32 	%f35, 0f3F800000, 0f00000000, %p11;
	fma.rn.f32 	%f36, %f35, %f34, %f33;
	add.s32 	%r40, %r66, 6;
	ld.global.f32 	%f37, [%rd30+-8];
	setp.eq.s32 	%p12, %r40, %r4;
	selp.f32 	%f38, 0f3F800000, 0f00000000, %p12;
	fma.rn.f32 	%f39, %f38, %f37, %f36;
	add.s32 	%r41, %r66, 7;
	ld.global.f32 	%f40, [%rd30+-4];
	setp.eq.s32 	%p13, %r41, %r4;
	selp.f32 	%f41, 0f3F800000, 0f00000000, %p13;
	fma.rn.f32 	%f42, %f41, %f40, %f39;
	add.s32 	%r42, %r66, 8;
	ld.global.f32 	%f43, [%rd30];
	setp.eq.s32 	%p14, %r42, %r4;
	selp.f32 	%f44, 0f3F800000, 0f00000000, %p14;
	fma.rn.f32 	%f45, %f44, %f43, %f42;
	add.s32 	%r43, %r66, 9;
	ld.global.f32 	%f46, [%rd30+4];
	setp.eq.s32 	%p15, %r43, %r4;
	selp.f32 	%f47, 0f3F800000, 0f00000000, %p15;
	fma.rn.f32 	%f48, %f47, %f46, %f45;
	add.s32 	%r44, %r66, 10;
	ld.global.f32 	%f49, [%rd30+8];
	setp.eq.s32 	%p16, %r44, %r4;
	selp.f32 	%f50, 0f3F800000, 0f00000000, %p16;
	fma.rn.f32 	%f51, %f50, %f49, %f48;
	add.s32 	%r45, %r66, 11;
	ld.global.f32 	%f52, [%rd30+12];
	setp.eq.s32 	%p17, %r45, %r4;
	selp.f32 	%f53, 0f3F800000, 0f00000000, %p17;
	fma.rn.f32 	%f54, %f53, %f52, %f51;
	add.s32 	%r46, %r66, 12;
	ld.global.f32 	%f55, [%rd30+16];
	setp.eq.s32 	%p18, %r46, %r4;
	selp.f32 	%f56, 0f3F800000, 0f00000000, %p18;
	fma.rn.f32 	%f57, %f56, %f55, %f54;
	add.s32 	%r47, %r66, 13;
	ld.global.f32 	%f58, [%rd30+20];
	setp.eq.s32 	%p19, %r47, %r4;
	selp.f32 	%f59, 0f3F800000, 0f00000000, %p19;
	fma.rn.f32 	%f60, %f59, %f58, %f57;
	add.s32 	%r48, %r66, 14;
	ld.global.f32 	%f61, [%rd30+24];
	setp.eq.s32 	%p20, %r48, %r4;
	selp.f32 	%f62, 0f3F800000, 0f00000000, %p20;
	fma.rn.f32 	%f63, %f62, %f61, %f60;
	add.s32 	%r49, %r66, 15;
	ld.global.f32 	%f64, [%rd30+28];
	setp.eq.s32 	%p21, %r49, %r4;
	selp.f32 	%f65, 0f3F800000, 0f00000000, %p21;
	fma.rn.f32 	%f114, %f65, %f64, %f63;
	add.s32 	%r66, %r66, 16;
	add.s32 	%r65, %r65, 16;
	add.s64 	%rd30, %rd30, 64;
	setp.ne.s32 	%p22, %r66, %r68;
	@%p22 bra 	$L__BB0_4;
$L__BB0_5:
	setp.eq.s32 	%p23, %r6, 0;
	@%p23 bra 	$L__BB0_14;
	and.b32  	%r14, %r26, 7;
	setp.lt.u32 	%p24, %r6, 8;
	@%p24 bra 	$L__BB0_8;
	add.s32 	%r50, %r68, %r5;
	mul.wide.u32 	%rd12, %r50, 4;
	add.s64 	%rd13, %rd1, %rd12;
	ld.global.f32 	%f67, [%rd13];
	setp.eq.s32 	%p25, %r68, %r4;
	selp.f32 	%f68, 0f3F800000, 0f00000000, %p25;
	fma.rn.f32 	%f69, %f68, %f67, %f114;
	add.s32 	%r51, %r68, 1;
	cvt.u64.u32 	%rd14, %r5;
	cvt.u64.u32 	%rd15, %r68;
	add.s64 	%rd16, %rd15, %rd14;
	shl.b64 	%rd17, %rd16, 2;
	add.s64 	%rd18, %rd1, %rd17;
	ld.global.f32 	%f70, [%rd18+4];
	setp.eq.s32 	%p26, %r51, %r4;
	selp.f32 	%f71, 0f3F800000, 0f00000000, %p26;
	fma.rn.f32 	%f72, %f71, %f70, %f69;
	add.s32 	%r52, %r68, 2;
	ld.global.f32 	%f73, [%rd18+8];
	setp.eq.s32 	%p27, %r52, %r4;
	selp.f32 	%f74, 0f3F800000, 0f00000000, %p27;
	fma.rn.f32 	%f75, %f74, %f73, %f72;
	add.s32 	%r53, %r68, 3;
	ld.global.f32 	%f76, [%rd18+12];
	setp.eq.s32 	%p28, %r53, %r4;
	selp.f32 	%f77, 0f3F800000, 0f00000000, %p28;
	fma.rn.f32 	%f78, %f77, %f76, %f75;
	add.s32 	%r54, %r68, 4;
	ld.global.f32 	%f79, [%rd18+16];
	setp.eq.s32 	%p29, %r54, %r4;
	selp.f32 	%f80, 0f3F800000, 0f00000000, %p29;
	fma.rn.f32 	%f81, %f80, %f79, %f78;
	add.s32 	%r55, %r68, 5;
	ld.global.f32 	%f82, [%rd18+20];
	setp.eq.s32 	%p30, %r55, %r4;
	selp.f32 	%f83, 0f3F800000, 0f00000000, %p30;
	fma.rn.f32 	%f84, %f83, %f82, %f81;
	add.s32 	%r56, %r68, 6;
	ld.global.f32 	%f85, [%rd18+24];
	setp.eq.s32 	%p31, %r56, %r4;
	selp.f32 	%f86, 0f3F800000, 0f00000000, %p31;
	fma.rn.f32 	%f87, %f86, %f85, %f84;
	add.s32 	%r57, %r68, 7;
	ld.global.f32 	%f88, [%rd18+28];
	setp.eq.s32 	%p32, %r57, %r4;
	selp.f32 	%f89, 0f3F800000, 0f00000000, %p32;
	fma.rn.f32 	%f114, %f89, %f88, %f87;
	add.s32 	%r68, %r68, 8;
$L__BB0_8:
	setp.eq.s32 	%p33, %r14, 0;
	@%p33 bra 	$L__BB0_14;
	and.b32  	%r17, %r26, 3;
	setp.lt.u32 	%p34, %r14, 4;
	@%p34 bra 	$L__BB0_11;
	add.s32 	%r58, %r68, %r5;
	mul.wide.u32 	%rd19, %r58, 4;
	add.s64 	%rd20, %rd1, %rd19;
	ld.global.f32 	%f91, [%rd20];
	setp.eq.s32 	%p35, %r68, %r4;
	selp.f32 	%f92, 0f3F800000, 0f00000000, %p35;
	fma.rn.f32 	%f93, %f92, %f91, %f114;
	add.s32 	%r59, %r68, 1;
	cvt.u64.u32 	%rd21, %r5;
	cvt.u64.u32 	%rd22, %r68;
	add.s64 	%rd23, %rd22, %rd21;
	shl.b64 	%rd24, %rd23, 2;
	add.s64 	%rd25, %rd1, %rd24;
	ld.global.f32 	%f94, [%rd25+4];
	setp.eq.s32 	%p36, %r59, %r4;
	selp.f32 	%f95, 0f3F800000, 0f00000000, %p36;
	fma.rn.f32 	%f96, %f95, %f94, %f93;
	add.s32 	%r60, %r68, 2;
	ld.global.f32 	%f97, [%rd25+8];
	setp.eq.s32 	%p37, %r60, %r4;
	selp.f32 	%f98, 0f3F800000, 0f00000000, %p37;
	fma.rn.f32 	%f99, %f98, %f97, %f96;
	add.s32 	%r61, %r68, 3;
	ld.global.f32 	%f100, [%rd25+12];
	setp.eq.s32 	%p38, %r61, %r4;
	selp.f32 	%f101, 0f3F800000, 0f00000000, %p38;
	fma.rn.f32 	%f114, %f101, %f100, %f99;
	add.s32 	%r68, %r68, 4;
$L__BB0_11:
	setp.eq.s32 	%p39, %r17, 0;
	@%p39 bra 	$L__BB0_14;
	sub.s32 	%r62, %r68, %r2;
	sub.s32 	%r71, %r62, %r3;
	add.s32 	%r63, %r68, %r5;
	mul.wide.u32 	%rd26, %r63, 4;
	add.s64 	%rd31, %rd1, %rd26;
	neg.s32 	%r70, %r17;
$L__BB0_13:
	.pragma "nounroll";
	ld.global.f32 	%f102, [%rd31];
	setp.eq.s32 	%p40, %r71, 0;
	selp.f32 	%f103, 0f3F800000, 0f00000000, %p40;
	fma.rn.f32 	%f114, %f103, %f102, %f114;
	add.s32 	%r71, %r71, 1;
	add.s64 	%rd31, %rd31, 4;
	add.s32 	%r70, %r70, 1;
	setp.ne.s32 	%p41, %r70, 0;
	@%p41 bra 	$L__BB0_13;
$L__BB0_14:
	max.f32 	%f104, %f114, 0f00000000;
	add.f32 	%f105, %f14, %f104;
	mad.lo.s32 	%r64, %r26, %r1, %r4;
	cvta.to.global.u64 	%rd27, %rd8;
	mul.wide.s32 	%rd28, %r64, 4;
	add.s64 	%rd29, %rd27, %rd28;
	st.global.f32 	[%rd29], %f105;
$L__BB0_15:
	ret;

}


// ===== COMPILED SASS (sm_100) =====

	.target	sm_100

	.elftype	@"ET_EXEC"


//--------------------- .note.nv.tkinfo           --------------------------
	.section	.note.nv.tkinfo,"",@"SHT_NOTE"
	.sectionflags	@"SHF_NOTE_NV_TKINFO"
	.tkinfo
        /*0018*/ 	.word	0x00000002
        /*0030*/ 	.string	""
        /*0030*/ 	.string	"ptxas"
        /*0030*/ 	.string	"Cuda compilation tools, release 13.0, V13.0.88"
        /*0030*/ 	.string	"Build cuda_13.0.r13.0/compiler.36424714_0"
        /*0030*/ 	.string	"-arch sm_100 -m 64 "



//--------------------- .note.nv.cuinfo           --------------------------
	.section	.note.nv.cuinfo,"",@"SHT_NOTE"
	.sectionflags	@"SHF_NOTE_NV_CUINFO"
        /*0018*/ 	.short	0x0002
        /*001a*/ 	.short	0x0064
        /*001c*/ 	.short	0x0082
	.zero		2


//--------------------- .nv.info                  --------------------------
	.section	.nv.info,"",@"SHT_CUDA_INFO"
	.align	4


	//----- nvinfo : EIATTR_REGCOUNT
	.align		4
        /*0000*/ 	.byte	0x04, 0x2f
        /*0002*/ 	.short	(.L_1 - .L_0)
	.align		4
.L_0:
        /*0004*/ 	.word	index@(_Z26my_complex_function_kernelPKffPfii)
        /*0008*/ 	.word	0x0000001d


	//----- nvinfo : EIATTR_FRAME_SIZE
	.align		4
.L_1:
        /*000c*/ 	.byte	0x04, 0x11
        /*000e*/ 	.short	(.L_3 - .L_2)
	.align		4
.L_2:
        /*0010*/ 	.word	index@(_Z26my_complex_function_kernelPKffPfii)
        /*0014*/ 	.word	0x00000000


	//----- nvinfo : EIATTR_MIN_STACK_SIZE
	.align		4
.L_3:
        /*0018*/ 	.byte	0x04, 0x12
        /*001a*/ 	.short	(.L_5 - .L_4)
	.align		4
.L_4:
        /*001c*/ 	.word	index@(_Z26my_complex_function_kernelPKffPfii)
        /*0020*/ 	.word	0x00000000
.L_5:


//--------------------- .nv.compat                --------------------------
	.section	.nv.compat,"",@"SHT_CUDA_COMPAT_INFO"
	.align	4
        /*0000*/ 	.byte	0x02, 0x09, 0x00, 0x00, 0x02, 0x02, 0x01, 0x00, 0x02, 0x05, 0x05, 0x00, 0x03, 0x07, 0x01, 0x01
        /*0010*/ 	.byte	0x02, 0x03, 0x00, 0x00, 0x02, 0x06, 0x01, 0x00, 0x04, 0x0b, 0x08, 0x00, 0x09, 0x00, 0x00, 0x00
        /*0020*/ 	.byte	0x00, 0x00, 0x00, 0x00


//--------------------- .nv.info._Z26my_complex_function_kernelPKffPfii --------------------------
	.section	.nv.info._Z26my_complex_function_kernelPKffPfii,"",@"SHT_CUDA_INFO"
	.sectionflags	@""
	.align	4


	//----- nvinfo : EIATTR_CUDA_API_VERSION
	.align		4
        /*0000*/ 	.byte	0x04, 0x37
        /*0002*/ 	.short	(.L_7 - .L_6)
.L_6:
        /*0004*/ 	.word	0x00000082


	//----- nvinfo : EIATTR_KPARAM_INFO
	.align		4
.L_7:
        /*0008*/ 	.byte	0x04, 0x17
        /*000a*/ 	.short	(.L_9 - .L_8)
.L_8:
        /*000c*/ 	.word	0x00000000
        /*0010*/ 	.short	0x0004
        /*0012*/ 	.short	0x001c
        /*0014*/ 	.byte	0x00, 0xf0, 0x11, 0x00


	//----- nvinfo : EIATTR_KPARAM_INFO
	.align		4
.L_9:
        /*0018*/ 	.byte	0x04, 0x17
        /*001a*/ 	.short	(.L_11 - .L_10)
.L_10:
        /*001c*/ 	.word	0x00000000
        /*0020*/ 	.short	0x0003
        /*0022*/ 	.short	0x0018
        /*0024*/ 	.byte	0x00, 0xf0, 0x11, 0x00


	//----- nvinfo : EIATTR_KPARAM_INFO
	.align		4
.L_11:
        /*0028*/ 	.byte	0x04, 0x17
        /*002a*/ 	.short	(.L_13 - .L_12)
.L_12:
        /*002c*/ 	.word	0x00000000
        /*0030*/ 	.short	0x0002
        /*0032*/ 	.short	0x0010
        /*0034*/ 	.byte	0x00, 0xf5, 0x21, 0x00


	//----- nvinfo : EIATTR_KPARAM_INFO
	.align		4
.L_13:
        /*0038*/ 	.byte	0x04, 0x17
        /*003a*/ 	.short	(.L_15 - .L_14)
.L_14:
        /*003c*/ 	.word	0x00000000
        /*0040*/ 	.short	0x0001
        /*0042*/ 	.short	0x0008
        /*0044*/ 	.byte	0x00, 0xf0, 0x11, 0x00


	//----- nvinfo : EIATTR_KPARAM_INFO
	.align		4
.L_15:
        /*0048*/ 	.byte	0x04, 0x17
        /*004a*/ 	.short	(.L_17 - .L_16)
.L_16:
        /*004c*/ 	.word	0x00000000
        /*0050*/ 	.short	0x0000
        /*0052*/ 	.short	0x0000
        /*0054*/ 	.byte	0x00, 0xf5, 0x21, 0x00


	//----- nvinfo : EIATTR_SPARSE_MMA_MASK
	.align		4
.L_17:
        /*0058*/ 	.byte	0x03, 0x50
        /*005a*/ 	.short	0x0000


	//----- nvinfo : EIATTR_MAXREG_COUNT
	.align		4
        /*005c*/ 	.byte	0x03, 0x1b
        /*005e*/ 	.short	0x00ff


	//----- nvinfo : EIATTR_MERCURY_ISA_VERSION
	.align		4
        /*0060*/ 	.byte	0x03, 0x5f
        /*0062*/ 	.short	0x0101


	//----- nvinfo : EIATTR_VRC_CTA_INIT_COUNT
	.align		4
        /*0064*/ 	.byte	0x02, 0x4a
	.zero		1
	.zero		1


	//----- nvinfo : EIATTR_EXIT_INSTR_OFFSETS
	.align		4
        /*0068*/ 	.byte	0x04, 0x1c
        /*006a*/ 	.short	(.L_19 - .L_18)


	//   ....[0]....
.L_18:
        /*006c*/ 	.word	0x000000d0


	//   ....[1]....
        /*0070*/ 	.word	0x00000e70


	//----- nvinfo : EIATTR_CBANK_PARAM_SIZE
	.align		4
.L_19:
        /*0074*/ 	.byte	0x03, 0x19
        /*0076*/ 	.short	0x0020


	//----- nvinfo : EIATTR_PARAM_CBANK
	.align		4
        /*0078*/ 	.byte	0x04, 0x0a
        /*007a*/ 	.short	(.L_21 - .L_20)
	.align		4
.L_20:
        /*007c*/ 	.word	index@(.nv.constant0._Z26my_complex_function_kernelPKffPfii)
        /*0080*/ 	.short	0x0380
        /*0082*/ 	.short	0x0020


	//----- nvinfo : EIATTR_SW_WAR
	.align		4
.L_21:
        /*0084*/ 	.byte	0x04, 0x36
        /*0086*/ 	.short	(.L_23 - .L_22)
.L_22:
        /*0088*/ 	.word	0x00000008
.L_23:


//--------------------- .nv.callgraph             --------------------------
	.section	.nv.callgraph,"",@"SHT_CUDA_CALLGRAPH"
	.align	4
	.sectionentsize	8
	.align		4
        /*0000*/ 	.word	0x00000000
	.align		4
        /*0004*/ 	.word	0xffffffff
	.align		4
        /*0008*/ 	.word	0x00000000
	.align		4
        /*000c*/ 	.word	0xfffffffe
	.align		4
        /*0010*/ 	.word	0x00000000
	.align		4
        /*0014*/ 	.word	0xfffffffd
	.align		4
        /*0018*/ 	.word	0x00000000
	.align		4
        /*001c*/ 	.word	0xfffffffc


//--------------------- .text._Z26my_complex_function_kernelPKffPfii --------------------------
	.section	.text._Z26my_complex_function_kernelPKffPfii,"ax",@progbits
	.align	128
        .global         _Z26my_complex_function_kernelPKffPfii
        .type           _Z26my_complex_function_kernelPKffPfii,@function
        .size           _Z26my_complex_function_kernelPKffPfii,(.L_x_7 - _Z26my_complex_function_kernelPKffPfii)
        .other          _Z26my_complex_function_kernelPKffPfii,@"STO_CUDA_ENTRY STV_DEFAULT"
_Z26my_complex_function_kernelPKffPfii:
.text._Z26my_complex_function_kernelPKffPfii:
[----:B------:R-:W-:Y:S01]  /*0000*/  LDC R1, c[0x0][0x37c] ;  /* 0x0000df00ff017b82 */ /* 0x000fe20000000800 */
[----:B------:R-:W0:Y:S07]  /*0010*/  S2R R0, SR_TID.X ;  /* 0x0000000000007919 */ /* 0x000e2e0000002100 */
[----:B------:R-:W1:Y:S01]  /*0020*/  S2UR UR5, SR_CTAID.X ;  /* 0x00000000000579c3 */ /* 0x000e620000002500 */
[----:B------:R-:W2:Y:S01]  /*0030*/  LDCU.64 UR8, c[0x0][0x398] ;  /* 0x00007300ff0877ac */ /* 0x000ea20008000a00 */
[----:B------:R-:W3:Y:S06]  /*0040*/  S2R R2, SR_TID.Y ;  /* 0x0000000000027919 */ /* 0x000eec0000002200 */
[----:B------:R-:W3:Y:S01]  /*0050*/  LDC R5, c[0x0][0x364] ;  /* 0x0000d900ff057b82 */ /* 0x000ee20000000800 */
[----:B------:R-:W1:Y:S07]  /*0060*/  LDCU UR4, c[0x0][0x360] ;  /* 0x00006c00ff0477ac */ /* 0x000e6e0008000800 */
[----:B------:R-:W3:Y:S01]  /*0070*/  S2UR UR6, SR_CTAID.Y ;  /* 0x00000000000679c3 */ /* 0x000ee20000002600 */
[----:B-1----:R-:W-:-:S06]  /*0080*/  UIMAD UR5, UR5, UR4, URZ ;  /* 0x00000004050572a4 */ /* 0x002fcc000f8e02ff */
[----:B0-----:R-:W-:-:S05]  /*0090*/  VIADD R4, R0, UR5 ;  /* 0x0000000500047c36 */ /* 0x001fca0008000000 */
[----:B--2---:R-:W-:Y:S01]  /*00a0*/  ISETP.GE.AND P0, PT, R4, UR9, PT ;  /* 0x0000000904007c0c */ /* 0x004fe2000bf06270 */
[----:B---3--:R-:W-:-:S05]  /*00b0*/  IMAD R5, R5, UR6, R2 ;  /* 0x0000000605057c24 */ /* 0x008fca000f8e0202 */
[----:B------:R-:W-:-:S13]  /*00c0*/  ISETP.GE.OR P0, PT, R5, UR8, P0 ;  /* 0x0000000805007c0c */ /* 0x000fda0008706670 */
[----:B------:R-:W-:Y:S05]  /*00d0*/  @P0 EXIT ;  /* 0x000000000000094d */ /* 0x000fea0003800000 */
[----:B------:R-:W-:Y:S01]  /*00e0*/  UISETP.GE.AND UP0, UPT, UR9, 0x1, UPT ;  /* 0x000000010900788c */ /* 0x000fe2000bf06270 */
[----:B------:R-:W-:Y:S01]  /*00f0*/  IMAD.MOV.U32 R8, RZ, RZ, RZ ;  /* 0x000000ffff087224 */ /* 0x000fe200078e00ff */
[----:B------:R-:W0:Y:S07]  /*0100*/  LDCU.64 UR10, c[0x0][0x358] ;  /* 0x00006b00ff0a77ac */ /* 0x000e2e0008000a00 */
[----:B------:R-:W-:Y:S05]  /*0110*/  BRA.U !UP0, `(.L_x_0) ;  /* 0x0000000d08387547 */ /* 0x000fea000b800000 */
[----:B------:R-:W-:Y:S02]  /*0120*/  UISETP.GE.U32.AND UP0, UPT, UR9, 0x10, UPT ;  /* 0x000000100900788c */ /* 0x000fe4000bf06070 */
[----:B------:R-:W-:Y:S01]  /*0130*/  IMAD R6, R5, UR9, RZ ;  /* 0x0000000905067c24 */ /* 0x000fe2000f8e02ff */
[----:B------:R-:W-:Y:S01]  /*0140*/  ULOP3.LUT UR6, UR9, 0xf, URZ, 0xc0, !UPT ;  /* 0x0000000f09067892 */ /* 0x000fe2000f8ec0ff */
[----:B------:R-:W-:Y:S02]  /*0150*/  IMAD.MOV.U32 R8, RZ, RZ, RZ ;  /* 0x000000ffff087224 */ /* 0x000fe400078e00ff */
[----:B------:R-:W-:Y:S01]  /*0160*/  IMAD.MOV.U32 R7, RZ, RZ, RZ ;  /* 0x000000ffff077224 */ /* 0x000fe200078e00ff */
[----:B------:R-:W-:Y:S02]  /*0170*/  UISETP.NE.AND UP1, UPT, UR6, URZ, UPT ;  /* 0x000000ff0600728c */ /* 0x000fe4000bf25270 */
[----:B------:R-:W-:Y:S09]  /*0180*/  BRA.U !UP0, `(.L_x_1) ;  /* 0x00000005087c7547 */ /* 0x000ff2000b800000 */
[----:B------:R-:W1:Y:S01]  /*0190*/  LDC.64 R2, c[0x0][0x380] ;  /* 0x0000e000ff027b82 */ /* 0x000e620000000a00 */
[----:B------:R-:W-:Y:S01]  /*01a0*/  ULOP3.LUT UR4, UR9, 0x7ffffff0, URZ, 0xc0, !UPT ;  /* 0x7ffffff009047892 */ /* 0x000fe2000f8ec0ff */
[----:B------:R-:W-:Y:S02]  /*01b0*/  IMAD.MOV R25, RZ, RZ, -R4 ;  /* 0x000000ffff197224 */ /* 0x000fe400078e0a04 */
[----:B------:R-:W-:-:S03]  /*01c0*/  IMAD.MOV.U32 R8, RZ, RZ, RZ ;  /* 0x000000ffff087224 */ /* 0x000fc600078e00ff */
[----:B------:R-:W-:Y:S01]  /*01d0*/  IMAD.U32 R7, RZ, RZ, UR4 ;  /* 0x00000004ff077e24 */ /* 0x000fe2000f8e00ff */
[----:B------:R-:W-:Y:S01]  /*01e0*/  UMOV UR4, URZ ;  /* 0x000000ff00047c82 */ /* 0x000fe20008000000 */
[----:B-1----:R-:W-:-:S03]  /*01f0*/  IMAD.WIDE.U32 R2, R6, 0x4, R2 ;  /* 0x0000000406027825 */ /* 0x002fc600078e0002 */
[----:B------:R-:W-:-:S05]  /*0200*/  IADD3 R9, P0, PT, R2, 0x20, RZ ;  /* 0x0000002002097810 */ /* 0x000fca0007f1e0ff */
[----:B------:R-:W-:-:S08]  /*0210*/  IMAD.X R3, RZ, RZ, R3, P0 ;  /* 0x000000ffff037224 */ /* 0x000fd000000e0603 */
.L_x_2:
[----:B------:R-:W-:-:S05]  /*0220*/  IMAD.MOV.U32 R2, RZ, RZ, R9 ;  /* 0x000000ffff027224 */ /* 0x000fca00078e0009 */
[----:B0-----:R-:W2:Y:S04]  /*0230*/  LDG.E R23, desc[UR10][R2.64+-0x20] ;  /* 0xffffe00a02177981 */ /* 0x001ea8000c1e1900 */
[----:B------:R-:W3:Y:S04]  /*0240*/  LDG.E R26, desc[UR10][R2.64+-0x1c] ;  /* 0xffffe40a021a7981 */ /* 0x000ee8000c1e1900 */
[----:B------:R-:W4:Y:S04]  /*0250*/  LDG.E R22, desc[UR10][R2.64+-0x18] ;  /* 0xffffe80a02167981 */ /* 0x000f28000c1e1900 */
[----:B------:R-:W5:Y:S04]  /*0260*/  LDG.E R21, desc[UR10][R2.64+-0x14] ;  /* 0xffffec0a02157981 */ /* 0x000f68000c1e1900 */
        /* <DEDUP_REMOVED lines=11> */
[----:B------:R0:W5:Y:S01]  /*0320*/  LDG.E R10, desc[UR10][R2.64+0x1c] ;  /* 0x00001c0a020a7981 */ /* 0x000162000c1e1900 */
[----:B------:R-:W-:Y:S01]  /*0330*/  UIADD3 UR7, UPT, UPT, UR4, 0x1, URZ ;  /* 0x0000000104077890 */ /* 0x000fe2000fffe0ff */
[C---:B------:R-:W-:Y:S01]  /*0340*/  ISETP.NE.AND P0, PT, R25.reuse, RZ, PT ;  /* 0x000000ff1900720c */ /* 0x040fe20003f05270 */
[----:B------:R-:W-:Y:S01]  /*0350*/  UIADD3 UR8, UPT, UPT, UR4, 0x4, URZ ;  /* 0x0000000404087890 */ /* 0x000fe2000fffe0ff */
[----:B------:R-:W-:-:S02]  /*0360*/  VIADD R25, R25, 0x10 ;  /* 0x0000001019197836 */ /* 0x000fc40000000000 */
[----:B------:R-:W-:Y:S02]  /*0370*/  FSEL R24, RZ, 1, P0 ;  /* 0x3f800000ff187808 */ /* 0x000fe40000000000 */
[C---:B------:R-:W-:Y:S01]  /*0380*/  ISETP.NE.AND P0, PT, R4.reuse, UR7, PT ;  /* 0x0000000704007c0c */ /* 0x040fe2000bf05270 */
[----:B------:R-:W-:Y:S01]  /*0390*/  UIADD3 UR7, UPT, UPT, UR4, 0x2, URZ ;  /* 0x0000000204077890 */ /* 0x000fe2000fffe0ff */
[C---:B------:R-:W-:Y:S01]  /*03a0*/  ISETP.NE.AND P1, PT, R4.reuse, UR8, PT ;  /* 0x0000000804007c0c */ /* 0x040fe2000bf25270 */
[----:B------:R-:W-:Y:S01]  /*03b0*/  UIADD3 UR8, UPT, UPT, UR4, 0x6, URZ ;  /* 0x0000000604087890 */ /* 0x000fe2000fffe0ff */
[----:B--2---:R-:W-:Y:S01]  /*03c0*/  FFMA R23, R23, R24, R8 ;  /* 0x0000001817177223 */ /* 0x004fe20000000008 */
[----:B------:R-:W-:Y:S02]  /*03d0*/  FSEL R8, RZ, 1, P0 ;  /* 0x3f800000ff087808 */ /* 0x000fe40000000000 */
[----:B------:R-:W-:Y:S01]  /*03e0*/  ISETP.NE.AND P0, PT, R4, UR7, PT ;  /* 0x0000000704007c0c */ /* 0x000fe2000bf05270 */
[----:B------:R-:W-:-:S02]  /*03f0*/  UIADD3 UR7, UPT, UPT, UR4, 0x3, URZ ;  /* 0x0000000304077890 */ /* 0x000fc4000fffe0ff */
[----:B---3--:R-:W-:Y:S01]  /*0400*/  FFMA R23, R26, R8, R23 ;  /* 0x000000081a177223 */ /* 0x008fe20000000017 */
[----:B------:R-:W-:-:S03]  /*0410*/  FSEL R8, RZ, 1, P0 ;  /* 0x3f800000ff087808 */ /* 0x000fc60000000000 */
[----:B------:R-:W-:Y:S01]  /*0420*/  ISETP.NE.AND P0, PT, R4, UR7, PT ;  /* 0x0000000704007c0c */ /* 0x000fe2000bf05270 */
[----:B------:R-:W-:Y:S01]  /*0430*/  UIADD3 UR7, UPT, UPT, UR4, 0x5, URZ ;  /* 0x0000000504077890 */ /* 0x000fe2000fffe0ff */
[----:B----4-:R-:W-:Y:S01]  /*0440*/  FFMA R8, R22, R8, R23 ;  /* 0x0000000816087223 */ /* 0x010fe20000000017 */
[----:B------:R-:W-:Y:S02]  /*0450*/  FSEL R23, RZ, 1, P1 ;  /* 0x3f800000ff177808 */ /* 0x000fe40000800000 */
[----:B------:R-:W-:Y:S02]  /*0460*/  FSEL R22, RZ, 1, P0 ;  /* 0x3f800000ff167808 */ /* 0x000fe40000000000 */
[C---:B------:R-:W-:Y:S01]  /*0470*/  ISETP.NE.AND P0, PT, R4.reuse, UR7, PT ;  /* 0x0000000704007c0c */ /* 0x040fe2000bf05270 */
[----:B------:R-:W-:Y:S01]  /*0480*/  UIADD3 UR7, UPT, UPT, UR4, 0x7, URZ ;  /* 0x0000000704077890 */ /* 0x000fe2000fffe0ff */
[----:B------:R-:W-:Y:S01]  /*0490*/  ISETP.NE.AND P1, PT, R4, UR8, PT ;  /* 0x0000000804007c0c */ /* 0x000fe2000bf25270 */
[----:B-----5:R-:W-:Y:S01]  /*04a0*/  FFMA R21, R21, R22, R8 ;  /* 0x0000001615157223 */ /* 0x020fe20000000008 */
[----:B------:R-:W-:Y:S01]  /*04b0*/  FSEL R8, RZ, 1, P0 ;  /* 0x3f800000ff087808 */ /* 0x000fe20000000000 */
[----:B------:R-:W-:-:S02]  /*04c0*/  UIADD3 UR8, UPT, UPT, UR4, 0x8, URZ ;  /* 0x0000000804087890 */ /* 0x000fc4000fffe0ff */
[----:B------:R-:W-:Y:S01]  /*04d0*/  FFMA R20, R20, R23, R21 ;  /* 0x0000001714147223 */ /* 0x000fe20000000015 */
[----:B------:R-:W-:Y:S02]  /*04e0*/  FSEL R21, RZ, 1, P1 ;  /* 0x3f800000ff157808 */ /* 0x000fe40000800000 */
[C---:B------:R-:W-:Y:S01]  /*04f0*/  ISETP.NE.AND P0, PT, R4.reuse, UR7, PT ;  /* 0x0000000704007c0c */ /* 0x040fe2000bf05270 */
[----:B------:R-:W-:Y:S01]  /*0500*/  FFMA R19, R19, R8, R20 ;  /* 0x0000000813137223 */ /* 0x000fe20000000014 */
[----:B------:R-:W-:Y:S01]  /*0510*/  UIADD3 UR7, UPT, UPT, UR4, 0x9, URZ ;  /* 0x0000000904077890 */ /* 0x000fe2000fffe0ff */
[----:B------:R-:W-:Y:S01]  /*0520*/  ISETP.NE.AND P1, PT, R4, UR8, PT ;  /* 0x0000000804007c0c */ /* 0x000fe2000bf25270 */
[----:B------:R-:W-:Y:S01]  /*0530*/  UIADD3 UR8, UPT, UPT, UR4, 0xa, URZ ;  /* 0x0000000a04087890 */ /* 0x000fe2000fffe0ff */
[----:B------:R-:W-:Y:S01]  /*0540*/  FSEL R8, RZ, 1, P0 ;  /* 0x3f800000ff087808 */ /* 0x000fe20000000000 */
[----:B------:R-:W-:Y:S01]  /*0550*/  FFMA R18, R18, R21, R19 ;  /* 0x0000001512127223 */ /* 0x000fe20000000013 */
[----:B------:R-:W-:-:S02]  /*0560*/  FSEL R19, RZ, 1, P1 ;  /* 0x3f800000ff137808 */ /* 0x000fc40000800000 */
[C---:B------:R-:W-:Y:S01]  /*0570*/  ISETP.NE.AND P0, PT, R4.reuse, UR7, PT ;  /* 0x0000000704007c0c */ /* 0x040fe2000bf05270 */
[----:B------:R-:W-:Y:S01]  /*0580*/  FFMA R17, R17, R8, R18 ;  /* 0x0000000811117223 */ /* 0x000fe20000000012 */
[----:B------:R-:W-:Y:S01]  /*0590*/  UIADD3 UR7, UPT, UPT, UR4, 0xb, URZ ;  /* 0x0000000b04077890 */ /* 0x000fe2000fffe0ff */
[----:B------:R-:W-:Y:S01]  /*05a0*/  ISETP.NE.AND P1, PT, R4, UR8, PT ;  /* 0x0000000804007c0c */ /* 0x000fe2000bf25270 */
[----:B------:R-:W-:Y:S01]  /*05b0*/  UIADD3 UR8, UPT, UPT, UR4, 0xc, URZ ;  /* 0x0000000c04087890 */ /* 0x000fe2000fffe0ff */
[----:B------:R-:W-:Y:S01]  /*05c0*/  FSEL R8, RZ, 1, P0 ;  /* 0x3f800000ff087808 */ /* 0x000fe20000000000 */
        /* <DEDUP_REMOVED lines=11> */
[----:B------:R-:W-:Y:S01]  /*0680*/  UIADD3 UR7, UPT, UPT, UR4, 0xf, URZ ;  /* 0x0000000f04077890 */ /* 0x000fe2000fffe0ff */
[----:B------:R-:W-:Y:S01]  /*0690*/  FFMA R13, R13, R8, R14 ;  /* 0x000000080d0d7223 */ /* 0x000fe2000000000e */
[----:B------:R-:W-:Y:S01]  /*06a0*/  UIADD3 UR4, UPT, UPT, UR4, 0x10, URZ ;  /* 0x0000001004047890 */ /* 0x000fe2000fffe0ff */
[----:B------:R-:W-:Y:S02]  /*06b0*/  ISETP.NE.AND P1, PT, R4, UR8, PT ;  /* 0x0000000804007c0c */ /* 0x000fe4000bf25270 */
[----:B------:R-:W-:Y:S01]  /*06c0*/  FFMA R12, R12, R15, R13 ;  /* 0x0000000f0c0c7223 */ /* 0x000fe2000000000d */
[----:B------:R-:W-:Y:S02]  /*06d0*/  FSEL R8, RZ, 1, P0 ;  /* 0x3f800000ff087808 */ /* 0x000fe40000000000 */
[----:B------:R-:W-:Y:S02]  /*06e0*/  FSEL R13, RZ, 1, P1 ;  /* 0x3f800000ff0d7808 */ /* 0x000fe40000800000 */
[----:B------:R-:W-:Y:S01]  /*06f0*/  ISETP.NE.AND P1, PT, R7, UR4, PT ;  /* 0x0000000407007c0c */ /* 0x000fe2000bf25270 */
[----:B------:R-:W-:Y:S01]  /*0700*/  FFMA R8, R9, R8, R12 ;  /* 0x0000000809087223 */ /* 0x000fe2000000000c */
[----:B------:R-:W-:-:S02]  /*0710*/  ISETP.NE.AND P0, PT, R4, UR7, PT ;  /* 0x0000000704007c0c */ /* 0x000fc4000bf05270 */
[----:B------:R-:W-:Y:S01]  /*0720*/  IADD3 R9, P2, PT, R2, 0x40, RZ ;  /* 0x0000004002097810 */ /* 0x000fe20007f5e0ff */
[----:B------:R-:W-:Y:S01]  /*0730*/  FFMA R11, R11, R13, R8 ;  /* 0x0000000d0b0b7223 */ /* 0x000fe20000000008 */
[----:B0-----:R-:W-:-:S03]  /*0740*/  FSEL R2, RZ, 1, P0 ;  /* 0x3f800000ff027808 */ /* 0x001fc60000000000 */
[----:B------:R-:W-:Y:S02]  /*0750*/  IMAD.X R3, RZ, RZ, R3, P2 ;  /* 0x000000ffff037224 */ /* 0x000fe400010e0603 */
[----:B------:R-:W-:Y:S02]  /*0760*/  FFMA R8, R10, R2, R11 ;  /* 0x000000020a087223 */ /* 0x000fe4000000000b */
[----:B------:R-:W-:Y:S05]  /*0770*/  @P1 BRA `(.L_x_2) ;  /* 0xfffffff800a81947 */ /* 0x000fea000383ffff */
.L_x_1:
[----:B------:R-:W-:Y:S05]  /*0780*/  BRA.U !UP1, `(.L_x_0) ;  /* 0x00000005099c7547 */ /* 0x000fea000b800000 */
[----:B------:R-:W-:Y:S02]  /*0790*/  UISETP.GE.U32.AND UP0, UPT, UR6, 0x8, UPT ;  /* 0x000000080600788c */ /* 0x000fe4000bf06070 */
[----:B------:R-:W-:-:S04]  /*07a0*/  ULOP3.LUT UR7, UR9, 0x7, URZ, 0xc0, !UPT ;  /* 0x0000000709077892 */ /* 0x000fc8000f8ec0ff */
[----:B------:R-:W-:-:S03]  /*07b0*/  UISETP.NE.AND UP1, UPT, UR7, URZ, UPT ;  /* 0x000000ff0700728c */ /* 0x000fc6000bf25270 */
[----:B------:R-:W-:Y:S08]  /*07c0*/  BRA.U !UP0, `(.L_x_3) ;  /* 0x0000000108c07547 */ /* 0x000ff0000b800000 */
[----:B------:R-:W1:Y:S01]  /*07d0*/  LDC.64 R14, c[0x0][0x380] ;  /* 0x0000e000ff0e7b82 */ /* 0x000e620000000a00 */
[----:B------:R-:W2:Y:S01]  /*07e0*/  LDCU.64 UR12, c[0x0][0x380] ;  /* 0x00007000ff0c77ac */ /* 0x000ea20008000a00 */
[C---:B------:R-:W-:Y:S01]  /*07f0*/  IADD3 R9, P0, PT, R6.reuse, R7, RZ ;  /* 0x0000000706097210 */ /* 0x040fe20007f1e0ff */
[----:B------:R-:W-:-:S04]  /*0800*/  IMAD.IADD R3, R6, 0x1, R7 ;  /* 0x0000000106037824 */ /* 0x000fc800078e0207 */
[----:B------:R-:W-:Y:S01]  /*0810*/  IMAD.X R10, RZ, RZ, RZ, P0 ;  /* 0x000000ffff0a7224 */ /* 0x000fe200000e06ff */
[----:B--2---:R-:W-:Y:S01]  /*0820*/  LEA R2, P0, R9, UR12, 0x2 ;  /* 0x0000000c09027c11 */ /* 0x004fe2000f8010ff */
[----:B-1----:R-:W-:-:S03]  /*0830*/  IMAD.WIDE.U32 R14, R3, 0x4, R14 ;  /* 0x00000004030e7825 */ /* 0x002fc600078e000e */
[----:B------:R-:W-:-:S03]  /*0840*/  LEA.HI.X R3, R9, UR13, R10, 0x2, P0 ;  /* 0x0000000d09037c11 */ /* 0x000fc600080f140a */
[----:B0-----:R0:W2:Y:S04]  /*0850*/  LDG.E R15, desc[UR10][R14.64] ;  /* 0x0000000a0e0f7981 */ /* 0x0010a8000c1e1900 */
[----:B------:R-:W3:Y:S04]  /*0860*/  LDG.E R19, desc[UR10][R2.64+0x4] ;  /* 0x0000040a02137981 */ /* 0x000ee8000c1e1900 */
[----:B------:R-:W4:Y:S04]  /*0870*/  LDG.E R23, desc[UR10][R2.64+0x8] ;  /* 0x0000080a02177981 */ /* 0x000f28000c1e1900 */
[----:B------:R-:W5:Y:S04]  /*0880*/  LDG.E R13, desc[UR10][R2.64+0xc] ;  /* 0x00000c0a020d7981 */ /* 0x000f68000c1e1900 */
[----:B------:R-:W5:Y:S04]  /*0890*/  LDG.E R11, desc[UR10][R2.64+0x10] ;  /* 0x0000100a020b7981 */ /* 0x000f68000c1e1900 */
[----:B------:R-:W5:Y:S04]  /*08a0*/  LDG.E R10, desc[UR10][R2.64+0x14] ;  /* 0x0000140a020a7981 */ /* 0x000f68000c1e1900 */
[----:B------:R-:W5:Y:S04]  /*08b0*/  LDG.E R9, desc[UR10][R2.64+0x18] ;  /* 0x0000180a02097981 */ /* 0x000f68000c1e1900 */
[----:B------:R1:W5:Y:S01]  /*08c0*/  LDG.E R12, desc[UR10][R2.64+0x1c] ;  /* 0x00001c0a020c7981 */ /* 0x000362000c1e1900 */
[C---:B------:R-:W-:Y:S01]  /*08d0*/  VIADD R17, R7.reuse, 0x1 ;  /* 0x0000000107117836 */ /* 0x040fe20000000000 */
[C---:B------:R-:W-:Y:S01]  /*08e0*/  ISETP.NE.AND P0, PT, R7.reuse, R4, PT ;  /* 0x000000040700720c */ /* 0x040fe20003f05270 */
[----:B------:R-:W-:-:S03]  /*08f0*/  VIADD R21, R7, 0x2 ;  /* 0x0000000207157836 */ /* 0x000fc60000000000 */
[----:B0-----:R-:W-:Y:S02]  /*0900*/  FSEL R14, RZ, 1, P0 ;  /* 0x3f800000ff0e7808 */ /* 0x001fe40000000000 */
[-C--:B------:R-:W-:Y:S01]  /*0910*/  ISETP.NE.AND P1, PT, R17, R4.reuse, PT ;  /* 0x000000041100720c */ /* 0x080fe20003f25270 */
[----:B------:R-:W-:Y:S01]  /*0920*/  VIADD R17, R7, 0x3 ;  /* 0x0000000307117836 */ /* 0x000fe20000000000 */
[-C--:B------:R-:W-:Y:S02]  /*0930*/  ISETP.NE.AND P0, PT, R21, R4.reuse, PT ;  /* 0x000000041500720c */ /* 0x080fe40003f05270 */
[----:B------:R-:W-:Y:S02]  /*0940*/  FSEL R16, RZ, 1, P1 ;  /* 0x3f800000ff107808 */ /* 0x000fe40000800000 */
[----:B------:R-:W-:Y:S01]  /*0950*/  ISETP.NE.AND P1, PT, R17, R4, PT ;  /* 0x000000041100720c */ /* 0x000fe20003f25270 */
[----:B------:R-:W-:Y:S01]  /*0960*/  VIADD R17, R7, 0x6 ;  /* 0x0000000607117836 */ /* 0x000fe20000000000 */
[----:B-1----:R-:W-:-:S02]  /*0970*/  FSEL R2, RZ, 1, P0 ;  /* 0x3f800000ff027808 */ /* 0x002fc40000000000 */
[----:B------:R-:W-:Y:S01]  /*0980*/  FSEL R3, RZ, 1, P1 ;  /* 0x3f800000ff037808 */ /* 0x000fe20000800000 */
[----:B--2---:R-:W-:Y:S01]  /*0990*/  FFMA R14, R15, R14, R8 ;  /* 0x0000000e0f0e7223 */ /* 0x004fe20000000008 */
[----:B------:R-:W-:-:S03]  /*09a0*/  VIADD R15, R7, 0x4 ;  /* 0x00000004070f7836 */ /* 0x000fc60000000000 */
[----:B---3--:R-:W-:Y:S02]  /*09b0*/  FFMA R14, R19, R16, R14 ;  /* 0x00000010130e7223 */ /* 0x008fe4000000000e */
[----:B------:R-:W-:Y:S01]  /*09c0*/  ISETP.NE.AND P0, PT, R15, R4, PT ;  /* 0x000000040f00720c */ /* 0x000fe20003f05270 */
[----:B------:R-:W-:Y:S02]  /*09d0*/  VIADD R15, R7, 0x5 ;  /* 0x00000005070f7836 */ /* 0x000fe40000000000 */
[----:B----4-:R-:W-:Y:S01]  /*09e0*/  FFMA R2, R23, R2, R14 ;  /* 0x0000000217027223 */ /* 0x010fe2000000000e */
[----:B------:R-:W-:Y:S02]  /*09f0*/  FSEL R8, RZ, 1, P0 ;  /* 0x3f800000ff087808 */ /* 0x000fe40000000000 */
[-C--:B------:R-:W-:Y:S01]  /*0a00*/  ISETP.NE.AND P1, PT, R15, R4.reuse, PT ;  /* 0x000000040f00720c */ /* 0x080fe20003f25270 */
[----:B-----5:R-:W-:Y:S01]  /*0a10*/  FFMA R2, R13, R3, R2 ;  /* 0x000000030d027223 */ /* 0x020fe20000000002 */
[----:B------:R-:W-:Y:S01]  /*0a20*/  VIADD R13, R7, 0x7 ;  /* 0x00000007070d7836 */ /* 0x000fe20000000000 */
[----:B------:R-:W-:Y:S01]  /*0a30*/  ISETP.NE.AND P0, PT, R17, R4, PT ;  /* 0x000000041100720c */ /* 0x000fe20003f05270 */
[----:B------:R-:W-:Y:S01]  /*0a40*/  VIADD R7, R7, 0x8 ;  /* 0x0000000807077836 */ /* 0x000fe20000000000 */
[----:B------:R-:W-:Y:S01]  /*0a50*/  FSEL R3, RZ, 1, P1 ;  /* 0x3f800000ff037808 */ /* 0x000fe20000800000 */
[----:B------:R-:W-:Y:S01]  /*0a60*/  FFMA R11, R11, R8, R2 ;  /* 0x000000080b0b7223 */ /* 0x000fe20000000002 */
[----:B------:R-:W-:-:S02]  /*0a70*/  ISETP.NE.AND P1, PT, R13, R4, PT ;  /* 0x000000040d00720c */ /* 0x000fc40003f25270 */
[----:B------:R-:W-:Y:S01]  /*0a80*/  FSEL R2, RZ, 1, P0 ;  /* 0x3f800000ff027808 */ /* 0x000fe20000000000 */
[----:B------:R-:W-:Y:S01]  /*0a90*/  FFMA R10, R10, R3, R11 ;  /* 0x000000030a0a7223 */ /* 0x000fe2000000000b */
[----:B------:R-:W-:-:S03]  /*0aa0*/  FSEL R8, RZ, 1, P1 ;  /* 0x3f800000ff087808 */ /* 0x000fc60000800000 */
[----:B------:R-:W-:-:S04]  /*0ab0*/  FFMA R9, R9, R2, R10 ;  /* 0x0000000209097223 */ /* 0x000fc8000000000a */
[----:B------:R-:W-:-:S07]  /*0ac0*/  FFMA R8, R12, R8, R9 ;  /* 0x000000080c087223 */ /* 0x000fce0000000009 */
.L_x_3:
        /* <DEDUP_REMOVED lines=16> */
[----:B------:R1:W5:Y:S01]  /*0bd0*/  LDG.E R15, desc[UR10][R2.64+0xc] ;  /* 0x00000c0a020f7981 */ /* 0x000362000c1e1900 */
[C---:B------:R-:W-:Y:S01]  /*0be0*/  VIADD R9, R7.reuse, 0x1 ;  /* 0x0000000107097836 */ /* 0x040fe20000000000 */
[C---:B------:R-:W-:Y:S01]  /*0bf0*/  ISETP.NE.AND P0, PT, R7.reuse, R4, PT ;  /* 0x000000040700720c */ /* 0x040fe20003f05270 */
[----:B------:R-:W-:-:S03]  /*0c00*/  VIADD R13, R7, 0x2 ;  /* 0x00000002070d7836 */ /* 0x000fc60000000000 */
[-C--:B------:R-:W-:Y:S02]  /*0c10*/  ISETP.NE.AND P1, PT, R9, R4.reuse, PT ;  /* 0x000000040900720c */ /* 0x080fe40003f25270 */
[----:B------:R-:W-:Y:S02]  /*0c20*/  FSEL R9, RZ, 1, P0 ;  /* 0x3f800000ff097808 */ /* 0x000fe40000000000 */
[-C--:B------:R-:W-:Y:S01]  /*0c30*/  ISETP.NE.AND P0, PT, R13, R4.reuse, PT ;  /* 0x000000040d00720c */ /* 0x080fe20003f05270 */
[C---:B------:R-:W-:Y:S01]  /*0c40*/  VIADD R13, R7.reuse, 0x3 ;  /* 0x00000003070d7836 */ /* 0x040fe20000000000 */
[----:B0-----:R-:W-:Y:S01]  /*0c50*/  FSEL R10, RZ, 1, P1 ;  /* 0x3f800000ff0a7808 */ /* 0x001fe20000800000 */
[----:B------:R-:W-:Y:S01]  /*0c60*/  VIADD R7, R7, 0x4 ;  /* 0x0000000407077836 */ /* 0x000fe20000000000 */
[----:B-1----:R-:W-:Y:S02]  /*0c70*/  FSEL R2, RZ, 1, P0 ;  /* 0x3f800000ff027808 */ /* 0x002fe40000000000 */
[----:B------:R-:W-:Y:S01]  /*0c80*/  ISETP.NE.AND P1, PT, R13, R4, PT ;  /* 0x000000040d00720c */ /* 0x000fe20003f25270 */
[----:B--2---:R-:W-:-:S03]  /*0c90*/  FFMA R9, R11, R9, R8 ;  /* 0x000000090b097223 */ /* 0x004fc60000000008 */
[----:B------:R-:W-:Y:S01]  /*0ca0*/  FSEL R8, RZ, 1, P1 ;  /* 0x3f800000ff087808 */ /* 0x000fe20000800000 */
[----:B---3--:R-:W-:-:S04]  /*0cb0*/  FFMA R9, R12, R10, R9 ;  /* 0x0000000a0c097223 */ /* 0x008fc80000000009 */
[----:B----4-:R-:W-:-:S04]  /*0cc0*/  FFMA R2, R14, R2, R9 ;  /* 0x000000020e027223 */ /* 0x010fc80000000009 */
[----:B-----5:R-:W-:-:S07]  /*0cd0*/  FFMA R8, R15, R8, R2 ;  /* 0x000000080f087223 */ /* 0x020fce0000000002 */
.L_x_4:
[----:B------:R-:W-:Y:S05]  /*0ce0*/  BRA.U !UP1, `(.L_x_0) ;  /* 0x0000000109447547 */ /* 0x000fea000b800000 */
[----:B------:R-:W1:Y:S01]  /*0cf0*/  LDC.64 R2, c[0x0][0x380] ;  /* 0x0000e000ff027b82 */ /* 0x000e620000000a00 */
[----:B------:R-:W-:Y:S01]  /*0d00*/  IMAD.IADD R9, R6, 0x1, R7 ;  /* 0x0000000106097824 */ /* 0x000fe200078e0207 */
[----:B------:R-:W-:Y:S01]  /*0d10*/  IADD3 R0, PT, PT, R7, -UR5, -R0 ;  /* 0x8000000507007c10 */ /* 0x000fe2000fffe800 */
[----:B------:R-:W-:Y:S02]  /*0d20*/  UIADD3 UR4, UPT, UPT, -UR4, URZ, URZ ;  /* 0x000000ff04047290 */ /* 0x000fe4000fffe1ff */
[----:B-1----:R-:W-:-:S04]  /*0d30*/  IMAD.WIDE.U32 R2, R9, 0x4, R2 ;  /* 0x0000000409027825 */ /* 0x002fc800078e0002 */
[----:B------:R-:W-:-:S07]  /*0d40*/  IMAD.MOV.U32 R7, RZ, RZ, R3 ;  /* 0x000000ffff077224 */ /* 0x000fce00078e0003 */
.L_x_5:
[----:B------:R-:W-:-:S06]  /*0d50*/  IMAD.MOV.U32 R3, RZ, RZ, R7 ;  /* 0x000000ffff037224 */ /* 0x000fcc00078e0007 */
[----:B0-----:R0:W2:Y:S01]  /*0d60*/  LDG.E R3, desc[UR10][R2.64] ;  /* 0x0000000a02037981 */ /* 0x0010a2000c1e1900 */
[----:B------:R-:W-:Y:S01]  /*0d70*/  UIADD3 UR4, UPT, UPT, UR4, 0x1, URZ ;  /* 0x0000000104047890 */ /* 0x000fe2000fffe0ff */
[C---:B------:R-:W-:Y:S01]  /*0d80*/  ISETP.NE.AND P0, PT, R0.reuse, RZ, PT ;  /* 0x000000ff0000720c */ /* 0x040fe20003f05270 */
[----:B------:R-:W-:Y:S02]  /*0d90*/  VIADD R0, R0, 0x1 ;  /* 0x0000000100007836 */ /* 0x000fe40000000000 */
[----:B------:R-:W-:Y:S01]  /*0da0*/  UISETP.NE.AND UP0, UPT, UR4, URZ, UPT ;  /* 0x000000ff0400728c */ /* 0x000fe2000bf05270 */
[----:B------:R-:W-:Y:S02]  /*0db0*/  FSEL R6, RZ, 1, P0 ;  /* 0x3f800000ff067808 */ /* 0x000fe40000000000 */
[----:B0-----:R-:W-:-:S05]  /*0dc0*/  IADD3 R2, P0, PT, R2, 0x4, RZ ;  /* 0x0000000402027810 */ /* 0x001fca0007f1e0ff */
[----:B------:R-:W-:Y:S02]  /*0dd0*/  IMAD.X R7, RZ, RZ, R7, P0 ;  /* 0x000000ffff077224 */ /* 0x000fe400000e0607 */
[----:B--2---:R-:W-:Y:S01]  /*0de0*/  FFMA R8, R3, R6, R8 ;  /* 0x0000000603087223 */ /* 0x004fe20000000008 */
[----:B------:R-:W-:Y:S06]  /*0df0*/  BRA.U UP0, `(.L_x_5) ;  /* 0xfffffffd00d47547 */ /* 0x000fec000b83ffff */
.L_x_0:
[----:B------:R-:W1:Y:S01]  /*0e00*/  LDC.64 R2, c[0x0][0x390] ;  /* 0x0000e400ff027b82 */ /* 0x000e620000000a00 */
[----:B------:R-:W2:Y:S01]  /*0e10*/  LDCU UR4, c[0x0][0x388] ;  /* 0x00007100ff0477ac */ /* 0x000ea20008000800 */
[----:B------:R-:W-:Y:S01]  /*0e20*/  IMAD R5, R5, UR9, R4 ;  /* 0x0000000905057c24 */ /* 0x000fe2000f8e0204 */
[----:B------:R-:W-:-:S03]  /*0e30*/  FMNMX R8, RZ, R8, !PT ;  /* 0x00000008ff087209 */ /* 0x000fc60007800000 */
[----:B-1----:R-:W-:-:S04]  /*0e40*/  IMAD.WIDE R2, R5, 0x4, R2 ;  /* 0x0000000405027825 */ /* 0x002fc800078e0202 */
[----:B--2---:R-:W-:-:S05]  /*0e50*/  FADD R5, R8, UR4 ;  /* 0x0000000408057e21 */ /* 0x004fca0008000000 */
[----:B0-----:R-:W-:Y:S01]  /*0e60*/  STG.E desc[UR10][R2.64], R5 ;  /* 0x0000000502007986 */ /* 0x001fe2000c10190a */
[----:B------:R-:W-:Y:S05]  /*0e70*/  EXIT ;  /* 0x000000000000794d */ /* 0x000fea0003800000 */
.L_x_6:
[----:B------:R-:W-:-:S00]  /*0e80*/  BRA `(.L_x_6) ;  /* 0xfffffffc00fc7947 */ /* 0x000fc0000383ffff */
[----:B------:R-:W-:-:S00]  /*0e90*/  NOP ;  /* 0x0000000000007918 */ /* 0x000fc00000000000 */
        /* <DEDUP_REMOVED lines=14> */
.L_x_7:


//--------------------- .nv.shared.reserved.0     --------------------------
	.section	.nv.shared.reserved.0,"aw",@nobits
	.weak		__nv_reservedSMEM_offset_0_alias
	.size		__nv_reservedSMEM_offset_0_alias, 0, 64
	.other		__nv_reservedSMEM_offset_0_alias,@"STO_CUDA_RESERVED_SHARED STV_DEFAULT"
__nv_reservedSMEM_offset_0_alias:
	.zero		0
	.zero		64


//--------------------- .nv.constant0._Z26my_complex_function_kernelPKffPfii --------------------------
	.section	.nv.constant0._Z26my_complex_function_kernelPKffPfii,"a",@progbits
	.sectionflags	@""
	.align	4
.nv.constant0._Z26my_complex_function_kernelPKffPfii:
	.zero		928


//--------------------- SYMBOLS --------------------------

	.type		.nv.reservedSmem.offset0,@object
	.size		.nv.reservedSmem.offset0,0x4
